//
// Generated by NVIDIA NVVM Compiler
//
// Compiler Build ID: CL-36424714
// Cuda compilation tools, release 13.0, V13.0.88
// Based on NVVM 20.0.0
//

.version 9.0
.target sm_100
.address_size 64

	// .globl	_Z9histogramILi256EEvPKiPii
// _ZZ9histogramILi256EEvPKiPiiE5cache has been demoted

.visible .entry _Z9histogramILi256EEvPKiPii(
	.param .u64 .ptr .align 1 _Z9histogramILi256EEvPKiPii_param_0,
	.param .u64 .ptr .align 1 _Z9histogramILi256EEvPKiPii_param_1,
	.param .u32 _Z9histogramILi256EEvPKiPii_param_2
)
{
	.reg .pred 	%p<3>;
	.reg .b32 	%r<22>;
	.reg .b64 	%rd<9>;
	// demoted variable
	.shared .align 4 .b8 _ZZ9histogramILi256EEvPKiPiiE5cache[1024];
	ld.param.u64 	%rd2, [_Z9histogramILi256EEvPKiPii_param_0];
	ld.param.u64 	%rd3, [_Z9histogramILi256EEvPKiPii_param_1];
	ld.param.u32 	%r7, [_Z9histogramILi256EEvPKiPii_param_2];
	mov.u32 	%r8, %ctaid.x;
	shl.b32 	%r9, %r8, 8;
	mov.u32 	%r1, %tid.x;
	add.s32 	%r21, %r9, %r1;
	shl.b32 	%r10, %r1, 2;
	mov.u32 	%r11, _ZZ9histogramILi256EEvPKiPiiE5cache;
	add.s32 	%r3, %r11, %r10;
	mov.b32 	%r12, 0;
	st.shared.u32 	[%r3], %r12;
	bar.sync 	0;
	setp.ge.s32 	%p1, %r21, %r7;
	@%p1 bra 	$L__BB0_3;
	mov.u32 	%r13, %nctaid.x;
	shl.b32 	%r4, %r13, 8;
	cvta.to.global.u64 	%rd1, %rd2;
$L__BB0_2:
	mul.wide.s32 	%rd4, %r21, 4;
	add.s64 	%rd5, %rd1, %rd4;
	ld.global.u32 	%r14, [%rd5];
	shl.b32 	%r15, %r14, 2;
	add.s32 	%r17, %r11, %r15;
	atom.shared.add.u32 	%r18, [%r17], 1;
	add.s32 	%r21, %r21, %r4;
	setp.lt.s32 	%p2, %r21, %r7;
	@%p2 bra 	$L__BB0_2;
$L__BB0_3:
	cvta.to.global.u64 	%rd6, %rd3;
	bar.sync 	0;
	mul.wide.u32 	%rd7, %r1, 4;
	add.s64 	%rd8, %rd6, %rd7;
	ld.shared.u32 	%r19, [%r3];
	atom.global.add.u32 	%r20, [%rd8], %r19;
	ret;

}


// ===== COMPILED SASS (sm_100) =====

	.target	sm_100

	.elftype	@"ET_EXEC"


//--------------------- .note.nv.tkinfo           --------------------------
	.section	.note.nv.tkinfo,"",@"SHT_NOTE"
	.sectionflags	@"SHF_NOTE_NV_TKINFO"
	.tkinfo
        /*0018*/ 	.word	0x00000002
        /*0030*/ 	.string	""
        /*0030*/ 	.string	"ptxas"
        /*0030*/ 	.string	"Cuda compilation tools, release 13.0, V13.0.88"
        /*0030*/ 	.string	"Build cuda_13.0.r13.0/compiler.36424714_0"
        /*0030*/ 	.string	"-arch sm_100 -m 64 "



//--------------------- .note.nv.cuinfo           --------------------------
	.section	.note.nv.cuinfo,"",@"SHT_NOTE"
	.sectionflags	@"SHF_NOTE_NV_CUINFO"
        /*0018*/ 	.short	0x0002
        /*001a*/ 	.short	0x0064
        /*001c*/ 	.short	0x0082
	.zero		2


//--------------------- .nv.info                  --------------------------
	.section	.nv.info,"",@"SHT_CUDA_INFO"
	.align	4


	//----- nvinfo : EIATTR_REGCOUNT
	.align		4
        /*0000*/ 	.byte	0x04, 0x2f
        /*0002*/ 	.short	(.L_1 - .L_0)
	.align		4
.L_0:
        /*0004*/ 	.word	index@(_Z9histogramILi256EEvPKiPii)
        /*0008*/ 	.word	0x0000000e


	//----- nvinfo : EIATTR_FRAME_SIZE
	.align		4
.L_1:
        /*000c*/ 	.byte	0x04, 0x11
        /*000e*/ 	.short	(.L_3 - .L_2)
	.align		4
.L_2:
        /*0010*/ 	.word	index@(_Z9histogramILi256EEvPKiPii)
        /*0014*/ 	.word	0x00000000


	//----- nvinfo : EIATTR_MIN_STACK_SIZE
	.align		4
.L_3:
        /*0018*/ 	.byte	0x04, 0x12
        /*001a*/ 	.short	(.L_5 - .L_4)
	.align		4
.L_4:
        /*001c*/ 	.word	index@(_Z9histogramILi256EEvPKiPii)
        /*0020*/ 	.word	0x00000000
.L_5:


//--------------------- .nv.compat                --------------------------
	.section	.nv.compat,"",@"SHT_CUDA_COMPAT_INFO"
	.align	4
        /*0000*/ 	.byte	0x02, 0x09, 0x00, 0x00, 0x02, 0x02, 0x01, 0x00, 0x02, 0x05, 0x05, 0x00, 0x03, 0x07, 0x01, 0x01
        /*0010*/ 	.byte	0x02, 0x03, 0x00, 0x00, 0x02, 0x06, 0x01, 0x00, 0x04, 0x0b, 0x08, 0x00, 0x09, 0x00, 0x00, 0x00
        /*0020*/ 	.byte	0x00, 0x00, 0x00, 0x00


//--------------------- .nv.info._Z9histogramILi256EEvPKiPii --------------------------
	.section	.nv.info._Z9histogramILi256EEvPKiPii,"",@"SHT_CUDA_INFO"
	.sectionflags	@""
	.align	4


	//----- nvinfo : EIATTR_CUDA_API_VERSION
	.align		4
        /*0000*/ 	.byte	0x04, 0x37
        /*0002*/ 	.short	(.L_7 - .L_6)
.L_6:
        /*0004*/ 	.word	0x00000082


	//----- nvinfo : EIATTR_KPARAM_INFO
	.align		4
.L_7:
        /*0008*/ 	.byte	0x04, 0x17
        /*000a*/ 	.short	(.L_9 - .L_8)
.L_8:
        /*000c*/ 	.word	0x00000000
        /*0010*/ 	.short	0x0002
        /*0012*/ 	.short	0x0010
        /*0014*/ 	.byte	0x00, 0xf0, 0x11, 0x00


	//----- nvinfo : EIATTR_KPARAM_INFO
	.align		4
.L_9:
        /*0018*/ 	.byte	0x04, 0x17
        /*001a*/ 	.short	(.L_11 - .L_10)
.L_10:
        /*001c*/ 	.word	0x00000000
        /*0020*/ 	.short	0x0001
        /*0022*/ 	.short	0x0008
        /*0024*/ 	.byte	0x00, 0xf5, 0x21, 0x00


	//----- nvinfo : EIATTR_KPARAM_INFO
	.align		4
.L_11:
        /*0028*/ 	.byte	0x04, 0x17
        /*002a*/ 	.short	(.L_13 - .L_12)
.L_12:
        /*002c*/ 	.word	0x00000000
        /*0030*/ 	.short	0x0000
        /*0032*/ 	.short	0x0000
        /*0034*/ 	.byte	0x00, 0xf5, 0x21, 0x00


	//----- nvinfo : EIATTR_SPARSE_MMA_MASK
	.align		4
.L_13:
        /*0038*/ 	.byte	0x03, 0x50
        /*003a*/ 	.short	0x0000


	//----- nvinfo : EIATTR_MAXREG_COUNT
	.align		4
        /*003c*/ 	.byte	0x03, 0x1b
        /*003e*/ 	.short	0x00ff


	//----- nvinfo : EIATTR_NUM_BARRIERS
	.align		4
        /*0040*/ 	.byte	0x02, 0x4c
        /*0042*/ 	.byte	0x01
	.zero		1


	//----- nvinfo : EIATTR_MERCURY_ISA_VERSION
	.align		4
        /*0044*/ 	.byte	0x03, 0x5f
        /*0046*/ 	.short	0x0101


	//----- nvinfo : EIATTR_VRC_CTA_INIT_COUNT
	.align		4
        /*0048*/ 	.byte	0x02, 0x4a
	.zero		1
	.zero		1


	//----- nvinfo : EIATTR_EXIT_INSTR_OFFSETS
	.align		4
        /*004c*/ 	.byte	0x04, 0x1c
        /*004e*/ 	.short	(.L_15 - .L_14)


	//   ....[0]....
.L_14:
        /*0050*/ 	.word	0x000001e0


	//----- nvinfo : EIATTR_CRS_STACK_SIZE
	.align		4
.L_15:
        /*0054*/ 	.byte	0x04, 0x1e
        /*0056*/ 	.short	(.L_17 - .L_16)
.L_16:
        /*0058*/ 	.word	0x00000000


	//----- nvinfo : EIATTR_CBANK_PARAM_SIZE
	.align		4
.L_17:
        /*005c*/ 	.byte	0x03, 0x19
        /*005e*/ 	.short	0x0014


	//----- nvinfo : EIATTR_PARAM_CBANK
	.align		4
        /*0060*/ 	.byte	0x04, 0x0a
        /*0062*/ 	.short	(.L_19 - .L_18)
	.align		4
.L_18:
        /*0064*/ 	.word	index@(.nv.constant0._Z9histogramILi256EEvPKiPii)
        /*0068*/ 	.short	0x0380
        /*006a*/ 	.short	0x0014


	//----- nvinfo : EIATTR_SW_WAR
	.align		4
.L_19:
        /*006c*/ 	.byte	0x04, 0x36
        /*006e*/ 	.short	(.L_21 - .L_20)
.L_20:
        /*0070*/ 	.word	0x00000008
.L_21:


//--------------------- .nv.callgraph             --------------------------
	.section	.nv.callgraph,"",@"SHT_CUDA_CALLGRAPH"
	.align	4
	.sectionentsize	8
	.align		4
        /*0000*/ 	.word	0x00000000
	.align		4
        /*0004*/ 	.word	0xffffffff
	.align		4
        /*0008*/ 	.word	0x00000000
	.align		4
        /*000c*/ 	.word	0xfffffffe
	.align		4
        /*0010*/ 	.word	0x00000000
	.align		4
        /*0014*/ 	.word	0xfffffffd
	.align		4
        /*0018*/ 	.word	0x00000000
	.align		4
        /*001c*/ 	.word	0xfffffffc


//--------------------- .text._Z9histogramILi256EEvPKiPii --------------------------
	.section	.text._Z9histogramILi256EEvPKiPii,"ax",@progbits
	.align	128
        .global         _Z9histogramILi256EEvPKiPii
        .type           _Z9histogramILi256EEvPKiPii,@function
        .size           _Z9histogramILi256EEvPKiPii,(.L_x_4 - _Z9histogramILi256EEvPKiPii)
        .other          _Z9histogramILi256EEvPKiPii,@"STO_CUDA_ENTRY STV_DEFAULT"
_Z9histogramILi256EEvPKiPii:
.text._Z9histogramILi256EEvPKiPii:
[----:B------:R-:W-:Y:S01]  /*0000*/  LDC R1, c[0x0][0x37c] ;  /* 0x0000df00ff017b82 */ /* 0x000fe20000000800 */
[----:B------:R-:W0:Y:S07]  /*0010*/  S2R R0, SR_CTAID.X ;  /* 0x0000000000007919 */ /* 0x000e2e0000002500 */
[----:B------:R-:W1:Y:S01]  /*0020*/  S2UR UR5, SR_CgaCtaId ;  /* 0x00000000000579c3 */ /* 0x000e620000008800 */
[----:B------:R-:W2:Y:S01]  /*0030*/  LDCU UR8, c[0x0][0x390] ;  /* 0x00007200ff0877ac */ /* 0x000ea20008000800 */
[----:B------:R-:W-:Y:S01]  /*0040*/  BSSY.RECONVERGENT B0, `(.L_x_0) ;  /* 0x0000014000007945 */ /* 0x000fe20003800200 */
[----:B------:R-:W0:Y:S01]  /*0050*/  S2R R9, SR_TID.X ;  /* 0x0000000000097919 */ /* 0x000e220000002100 */
[----:B------:R-:W-:Y:S01]  /*0060*/  UMOV UR4, 0x400 ;  /* 0x0000040000047882 */ /* 0x000fe20000000000 */
[----:B------:R-:W3:Y:S01]  /*0070*/  LDCU.64 UR6, c[0x0][0x358] ;  /* 0x00006b00ff0677ac */ /* 0x000ee20008000a00 */
[----:B-1----:R-:W-:Y:S01]  /*0080*/  ULEA UR4, UR5, UR4, 0x18 ;  /* 0x0000000405047291 */ /* 0x002fe2000f8ec0ff */
[----:B0-----:R-:W-:-:S05]  /*0090*/  IMAD R0, R0, 0x100, R9 ;  /* 0x0000010000007824 */ /* 0x001fca00078e0209 */
[----:B------:R-:W-:Y:S02]  /*00a0*/  LEA R6, R9, UR4, 0x2 ;  /* 0x0000000409067c11 */ /* 0x000fe4000f8e10ff */
[----:B--2---:R-:W-:-:S03]  /*00b0*/  ISETP.GE.AND P0, PT, R0, UR8, PT ;  /* 0x0000000800007c0c */ /* 0x004fc6000bf06270 */
[----:B------:R0:W-:Y:S01]  /*00c0*/  STS [R6], RZ ;  /* 0x000000ff06007388 */ /* 0x0001e20000000800 */
[----:B------:R-:W-:Y:S09]  /*00d0*/  BAR.SYNC.DEFER_BLOCKING 0x0 ;  /* 0x0000000000007b1d */ /* 0x000ff20000010000 */
[----:B0--3--:R-:W-:Y:S05]  /*00e0*/  @P0 BRA `(.L_x_1) ;  /* 0x0000000000240947 */ /* 0x009fea0003800000 */
[----:B------:R-:W0:Y:S08]  /*00f0*/  LDC R11, c[0x0][0x370] ;  /* 0x0000dc00ff0b7b82 */ /* 0x000e300000000800 */
[----:B------:R-:W1:Y:S02]  /*0100*/  LDC.64 R4, c[0x0][0x380] ;  /* 0x0000e000ff047b82 */ /* 0x000e640000000a00 */
.L_x_2:
[----:B-1----:R-:W-:-:S06]  /*0110*/  IMAD.WIDE R2, R0, 0x4, R4 ;  /* 0x0000000400027825 */ /* 0x002fcc00078e0204 */
[----:B--2---:R-:W2:Y:S01]  /*0120*/  LDG.E R2, desc[UR6][R2.64] ;  /* 0x0000000602027981 */ /* 0x004ea2000c1e1900 */
[----:B0-----:R-:W-:-:S05]  /*0130*/  IMAD R0, R11, 0x100, R0 ;  /* 0x000001000b007824 */ /* 0x001fca00078e0200 */
[----:B------:R-:W-:Y:S02]  /*0140*/  ISETP.GE.AND P0, PT, R0, UR8, PT ;  /* 0x0000000800007c0c */ /* 0x000fe4000bf06270 */
[----:B--2---:R-:W-:-:S05]  /*0150*/  LEA R7, R2, UR4, 0x2 ;  /* 0x0000000402077c11 */ /* 0x004fca000f8e10ff */
[----:B------:R2:W-:Y:S06]  /*0160*/  ATOMS.POPC.INC.32 RZ, [R7+URZ] ;  /* 0x0000000007ff7f8c */ /* 0x0005ec000d8000ff */
[----:B------:R-:W-:Y:S05]  /*0170*/  @!P0 BRA `(.L_x_2) ;  /* 0xfffffffc00e48947 */ /* 0x000fea000383ffff */
.L_x_1:
[----:B------:R-:W-:Y:S05]  /*0180*/  BSYNC.RECONVERGENT B0 ;  /* 0x0000000000007941 */ /* 0x000fea0003800200 */
.L_x_0:
[----:B------:R-:W-:Y:S08]  /*0190*/  BAR.SYNC.DEFER_BLOCKING 0x0 ;  /* 0x0000000000007b1d */ /* 0x000ff00000010000 */
[----:B------:R-:W0:Y:S01]  /*01a0*/  LDC.64 R2, c[0x0][0x388] ;  /* 0x0000e200ff027b82 */ /* 0x000e220000000a00 */
[----:B------:R-:W1:Y:S01]  /*01b0*/  LDS R5, [R6] ;  /* 0x0000000006057984 */ /* 0x000e620000000800 */
[----:B0-----:R-:W-:-:S05]  /*01c0*/  IMAD.WIDE.U32 R2, R9, 0x4, R2 ;  /* 0x0000000409027825 */ /* 0x001fca00078e0002 */
[----:B-1----:R-:W-:Y:S01]  /*01d0*/  REDG.E.ADD.STRONG.GPU desc[UR6][R2.64], R5 ;  /* 0x000000050200798e */ /* 0x002fe2000c12e106 */
[----:B------:R-:W-:Y:S05]  /*01e0*/  EXIT ;  /* 0x000000000000794d */ /* 0x000fea0003800000 */
.L_x_3:
[----:B------:R-:W-:-:S00]  /*01f0*/  BRA `(.L_x_3) ;  /* 0xfffffffc00fc7947 */ /* 0x000fc0000383ffff */
[----:B------:R-:W-:-:S00]  /*0200*/  NOP ;  /* 0x0000000000007918 */ /* 0x000fc00000000000 */
[----:B------:R-:W-:-:S00]  /*0210*/  NOP ;  /* 0x0000000000007918 */ /* 0x000fc00000000000 */
[----:B------:R-:W-:-:S00]  /*0220*/  NOP ;  /* 0x0000000000007918 */ /* 0x000fc00000000000 */
[----:B------:R-:W-:-:S00]  /*0230*/  NOP ;  /* 0x0000000000007918 */ /* 0x000fc00000000000 */
[----:B------:R-:W-:-:S00]  /*0240*/  NOP ;  /* 0x0000000000007918 */ /* 0x000fc00000000000 */
[----:B------:R-:W-:-:S00]  /*0250*/  NOP ;  /* 0x0000000000007918 */ /* 0x000fc00000000000 */
[----:B------:R-:W-:-:S00]  /*0260*/  NOP ;  /* 0x0000000000007918 */ /* 0x000fc00000000000 */
[----:B------:R-:W-:-:S00]  /*0270*/  NOP ;  /* 0x0000000000007918 */ /* 0x000fc00000000000 */
.L_x_4:


//--------------------- .nv.shared._Z9histogramILi256EEvPKiPii --------------------------
	.section	.nv.shared._Z9histogramILi256EEvPKiPii,"aw",@nobits
	.sectionflags	@""
	.align	4
.nv.shared._Z9histogramILi256EEvPKiPii:
	.zero		2048


//--------------------- .nv.shared.reserved.0     --------------------------
	.section	.nv.shared.reserved.0,"aw",@nobits
	.weak		__nv_reservedSMEM_offset_0_alias
	.size		__nv_reservedSMEM_offset_0_alias, 0, 64
	.other		__nv_reservedSMEM_offset_0_alias,@"STO_CUDA_RESERVED_SHARED STV_DEFAULT"
__nv_reservedSMEM_offset_0_alias:
	.zero		0
	.zero		64


//--------------------- .nv.constant0._Z9histogramILi256EEvPKiPii --------------------------
	.section	.nv.constant0._Z9histogramILi256EEvPKiPii,"a",@progbits
	.sectionflags	@""
	.align	4
.nv.constant0._Z9histogramILi256EEvPKiPii:
	.zero		916


//--------------------- SYMBOLS --------------------------

	.type		.nv.reservedSmem.offset0,@object
	.size		.nv.reservedSmem.offset0,0x4
	.type		.nv.reservedSmem.cap,@object
	.size		.nv.reservedSmem.cap,0x4
